//
// Generated by NVIDIA NVVM Compiler
//
// Compiler Build ID: CL-36424714
// Cuda compilation tools, release 13.0, V13.0.88
// Based on NVVM 20.0.0
//

.version 9.0
.target sm_100
.address_size 64

	// .globl	_Z19fourOperationKernelPiS_iiii

.visible .entry _Z19fourOperationKernelPiS_iiii(
	.param .u64 .ptr .align 1 _Z19fourOperationKernelPiS_iiii_param_0,
	.param .u64 .ptr .align 1 _Z19fourOperationKernelPiS_iiii_param_1,
	.param .u32 _Z19fourOperationKernelPiS_iiii_param_2,
	.param .u32 _Z19fourOperationKernelPiS_iiii_param_3,
	.param .u32 _Z19fourOperationKernelPiS_iiii_param_4,
	.param .u32 _Z19fourOperationKernelPiS_iiii_param_5
)
{
	.reg .b32 	%r<14>;
	.reg .b64 	%rd<8>;

	ld.param.u64 	%rd1, [_Z19fourOperationKernelPiS_iiii_param_0];
	ld.param.u64 	%rd2, [_Z19fourOperationKernelPiS_iiii_param_1];
	ld.param.u32 	%r1, [_Z19fourOperationKernelPiS_iiii_param_2];
	ld.param.u32 	%r2, [_Z19fourOperationKernelPiS_iiii_param_3];
	ld.param.u32 	%r3, [_Z19fourOperationKernelPiS_iiii_param_4];
	ld.param.u32 	%r4, [_Z19fourOperationKernelPiS_iiii_param_5];
	cvta.to.global.u64 	%rd3, %rd2;
	cvta.to.global.u64 	%rd4, %rd1;
	mov.u32 	%r5, %ctaid.x;
	mov.u32 	%r6, %ntid.x;
	mov.u32 	%r7, %tid.x;
	mad.lo.s32 	%r8, %r5, %r6, %r7;
	mul.wide.s32 	%rd5, %r8, 4;
	add.s64 	%rd6, %rd4, %rd5;
	ld.global.u32 	%r9, [%rd6];
	add.s32 	%r10, %r9, %r1;
	mul.lo.s32 	%r11, %r10, %r2;
	sub.s32 	%r12, %r11, %r3;
	rem.s32 	%r13, %r12, %r4;
	add.s64 	%rd7, %rd3, %rd5;
	st.global.u32 	[%rd7], %r13;
	ret;

}
	// .globl	_Z18caesarCipherKernelPcS_S_S_
.visible .entry _Z18caesarCipherKernelPcS_S_S_(
	.param .u64 .ptr .align 1 _Z18caesarCipherKernelPcS_S_S__param_0,
	.param .u64 .ptr .align 1 _Z18caesarCipherKernelPcS_S_S__param_1,
	.param .u64 .ptr .align 1 _Z18caesarCipherKernelPcS_S_S__param_2,
	.param .u64 .ptr .align 1 _Z18caesarCipherKernelPcS_S_S__param_3
)
{
	.reg .pred 	%p<2>;
	.reg .b16 	%rs<32>;
	.reg .b32 	%r<9>;
	.reg .b64 	%rd<14>;

	ld.param.u64 	%rd1, [_Z18caesarCipherKernelPcS_S_S__param_0];
	ld.param.u64 	%rd2, [_Z18caesarCipherKernelPcS_S_S__param_1];
	ld.param.u64 	%rd3, [_Z18caesarCipherKernelPcS_S_S__param_2];
	ld.param.u64 	%rd4, [_Z18caesarCipherKernelPcS_S_S__param_3];
	cvta.to.global.u64 	%rd5, %rd4;
	cvta.to.global.u64 	%rd6, %rd3;
	cvta.to.global.u64 	%rd7, %rd2;
	cvta.to.global.u64 	%rd8, %rd1;
	mov.u32 	%r1, %ctaid.x;
	mov.u32 	%r2, %ntid.x;
	mov.u32 	%r3, %tid.x;
	mad.lo.s32 	%r4, %r1, %r2, %r3;
	cvt.s64.s32 	%rd9, %r4;
	add.s64 	%rd10, %rd8, %rd9;
	ld.global.s8 	%rs1, [%rd10];
	add.s16 	%rs2, %rs1, -32;
	mul.hi.s16 	%rs3, %rs2, -21385;
	add.s16 	%rs4, %rs3, %rs2;
	shr.u16 	%rs5, %rs4, 15;
	shr.s16 	%rs6, %rs4, 6;
	add.s16 	%rs7, %rs6, %rs5;
	mul.lo.s16 	%rs8, %rs7, 95;
	sub.s16 	%rs9, %rs2, %rs8;
	add.s64 	%rd11, %rd7, %rd9;
	ld.global.u8 	%rs10, [%rd11];
	cvt.s16.s8 	%rs12, %rs10;
	add.s16 	%rs13, %rs12, -32;
	mul.hi.s16 	%rs14, %rs13, -21385;
	add.s16 	%rs15, %rs14, %rs13;
	shr.u16 	%rs16, %rs15, 15;
	shr.s16 	%rs17, %rs15, 6;
	add.s16 	%rs18, %rs17, %rs16;
	mul.lo.s16 	%rs19, %rs18, 95;
	sub.s16 	%rs20, %rs13, %rs19;
	cvt.s32.s16 	%r5, %rs20;
	sub.s32 	%r6, 95, %r5;
	neg.s32 	%r7, %r5;
	setp.lt.u32 	%p1, %r6, 95;
	selp.b32 	%r8, %r6, %r7, %p1;
	add.s16 	%rs21, %rs20, %rs9;
	mul.hi.s16 	%rs22, %rs21, -21385;
	add.s16 	%rs23, %rs22, %rs21;
	shr.u16 	%rs24, %rs23, 15;
	shr.u16 	%rs25, %rs23, 6;
	add.s16 	%rs26, %rs25, %rs24;
	mul.lo.s16 	%rs27, %rs26, 95;
	sub.s16 	%rs28, %rs21, %rs27;
	add.s16 	%rs29, %rs28, 32;
	add.s64 	%rd12, %rd6, %rd9;
	st.global.u8 	[%rd12], %rs29;
	cvt.u16.u32 	%rs30, %r8;
	add.s16 	%rs31, %rs30, 32;
	add.s64 	%rd13, %rd5, %rd9;
	st.global.u8 	[%rd13], %rs31;
	ret;

}


// ===== COMPILED SASS (sm_100) =====

	.target	sm_100

	.elftype	@"ET_EXEC"


//--------------------- .note.nv.tkinfo           --------------------------
	.section	.note.nv.tkinfo,"",@"SHT_NOTE"
	.sectionflags	@"SHF_NOTE_NV_TKINFO"
	.tkinfo
        /*0018*/ 	.word	0x00000002
        /*0030*/ 	.string	""
        /*0030*/ 	.string	"ptxas"
        /*0030*/ 	.string	"Cuda compilation tools, release 13.0, V13.0.88"
        /*0030*/ 	.string	"Build cuda_13.0.r13.0/compiler.36424714_0"
        /*0030*/ 	.string	"-arch sm_100 -m 64 "



//--------------------- .note.nv.cuinfo           --------------------------
	.section	.note.nv.cuinfo,"",@"SHT_NOTE"
	.sectionflags	@"SHF_NOTE_NV_CUINFO"
        /*0018*/ 	.short	0x0002
        /*001a*/ 	.short	0x0064
        /*001c*/ 	.short	0x0082
	.zero		2


//--------------------- .nv.info                  --------------------------
	.section	.nv.info,"",@"SHT_CUDA_INFO"
	.align	4


	//----- nvinfo : EIATTR_REGCOUNT
	.align		4
        /*0000*/ 	.byte	0x04, 0x2f
        /*0002*/ 	.short	(.L_1 - .L_0)
	.align		4
.L_0:
        /*0004*/ 	.word	index@(_Z19fourOperationKernelPiS_iiii)
        /*0008*/ 	.word	0x0000000e


	//----- nvinfo : EIATTR_FRAME_SIZE
	.align		4
.L_1:
        /*000c*/ 	.byte	0x04, 0x11
        /*000e*/ 	.short	(.L_3 - .L_2)
	.align		4
.L_2:
        /*0010*/ 	.word	index@(_Z19fourOperationKernelPiS_iiii)
        /*0014*/ 	.word	0x00000000


	//----- nvinfo : EIATTR_REGCOUNT
	.align		4
.L_3:
        /*0018*/ 	.byte	0x04, 0x2f
        /*001a*/ 	.short	(.L_5 - .L_4)
	.align		4
.L_4:
        /*001c*/ 	.word	index@(_Z18caesarCipherKernelPcS_S_S_)
        /*0020*/ 	.word	0x0000000d


	//----- nvinfo : EIATTR_FRAME_SIZE
	.align		4
.L_5:
        /*0024*/ 	.byte	0x04, 0x11
        /*0026*/ 	.short	(.L_7 - .L_6)
	.align		4
.L_6:
        /*0028*/ 	.word	index@(_Z18caesarCipherKernelPcS_S_S_)
        /*002c*/ 	.word	0x00000000


	//----- nvinfo : EIATTR_MIN_STACK_SIZE
	.align		4
.L_7:
        /*0030*/ 	.byte	0x04, 0x12
        /*0032*/ 	.short	(.L_9 - .L_8)
	.align		4
.L_8:
        /*0034*/ 	.word	index@(_Z18caesarCipherKernelPcS_S_S_)
        /*0038*/ 	.word	0x00000000


	//----- nvinfo : EIATTR_MIN_STACK_SIZE
	.align		4
.L_9:
        /*003c*/ 	.byte	0x04, 0x12
        /*003e*/ 	.short	(.L_11 - .L_10)
	.align		4
.L_10:
        /*0040*/ 	.word	index@(_Z19fourOperationKernelPiS_iiii)
        /*0044*/ 	.word	0x00000000
.L_11:


//--------------------- .nv.compat                --------------------------
	.section	.nv.compat,"",@"SHT_CUDA_COMPAT_INFO"
	.align	4
        /*0000*/ 	.byte	0x02, 0x09, 0x00, 0x00, 0x02, 0x02, 0x01, 0x00, 0x02, 0x05, 0x05, 0x00, 0x03, 0x07, 0x01, 0x01
        /*0010*/ 	.byte	0x02, 0x03, 0x00, 0x00, 0x02, 0x06, 0x01, 0x00, 0x04, 0x0b, 0x08, 0x00, 0x09, 0x00, 0x00, 0x00
        /*0020*/ 	.byte	0x00, 0x00, 0x00, 0x00


//--------------------- .nv.info._Z18caesarCipherKernelPcS_S_S_ --------------------------
	.section	.nv.info._Z18caesarCipherKernelPcS_S_S_,"",@"SHT_CUDA_INFO"
	.sectionflags	@""
	.align	4


	//----- nvinfo : EIATTR_CUDA_API_VERSION
	.align		4
        /*0000*/ 	.byte	0x04, 0x37
        /*0002*/ 	.short	(.L_13 - .L_12)
.L_12:
        /*0004*/ 	.word	0x00000082


	//----- nvinfo : EIATTR_KPARAM_INFO
	.align		4
.L_13:
        /*0008*/ 	.byte	0x04, 0x17
        /*000a*/ 	.short	(.L_15 - .L_14)
.L_14:
        /*000c*/ 	.word	0x00000000
        /*0010*/ 	.short	0x0003
        /*0012*/ 	.short	0x0018
        /*0014*/ 	.byte	0x00, 0xf5, 0x21, 0x00


	//----- nvinfo : EIATTR_KPARAM_INFO
	.align		4
.L_15:
        /*0018*/ 	.byte	0x04, 0x17
        /*001a*/ 	.short	(.L_17 - .L_16)
.L_16:
        /*001c*/ 	.word	0x00000000
        /*0020*/ 	.short	0x0002
        /*0022*/ 	.short	0x0010
        /*0024*/ 	.byte	0x00, 0xf5, 0x21, 0x00


	//----- nvinfo : EIATTR_KPARAM_INFO
	.align		4
.L_17:
        /*0028*/ 	.byte	0x04, 0x17
        /*002a*/ 	.short	(.L_19 - .L_18)
.L_18:
        /*002c*/ 	.word	0x00000000
        /*0030*/ 	.short	0x0001
        /*0032*/ 	.short	0x0008
        /*0034*/ 	.byte	0x00, 0xf5, 0x21, 0x00


	//----- nvinfo : EIATTR_KPARAM_INFO
	.align		4
.L_19:
        /*0038*/ 	.byte	0x04, 0x17
        /*003a*/ 	.short	(.L_21 - .L_20)
.L_20:
        /*003c*/ 	.word	0x00000000
        /*0040*/ 	.short	0x0000
        /*0042*/ 	.short	0x0000
        /*0044*/ 	.byte	0x00, 0xf5, 0x21, 0x00


	//----- nvinfo : EIATTR_SPARSE_MMA_MASK
	.align		4
.L_21:
        /*0048*/ 	.byte	0x03, 0x50
        /*004a*/ 	.short	0x0000


	//----- nvinfo : EIATTR_MAXREG_COUNT
	.align		4
        /*004c*/ 	.byte	0x03, 0x1b
        /*004e*/ 	.short	0x00ff


	//----- nvinfo : EIATTR_MERCURY_ISA_VERSION
	.align		4
        /*0050*/ 	.byte	0x03, 0x5f
        /*0052*/ 	.short	0x0101


	//----- nvinfo : EIATTR_VRC_CTA_INIT_COUNT
	.align		4
        /*0054*/ 	.byte	0x02, 0x4a
	.zero		1
	.zero		1


	//----- nvinfo : EIATTR_EXIT_INSTR_OFFSETS
	.align		4
        /*0058*/ 	.byte	0x04, 0x1c
        /*005a*/ 	.short	(.L_23 - .L_22)


	//   ....[0]....
.L_22:
        /*005c*/ 	.word	0x00000440


	//----- nvinfo : EIATTR_CBANK_PARAM_SIZE
	.align		4
.L_23:
        /*0060*/ 	.byte	0x03, 0x19
        /*0062*/ 	.short	0x0020


	//----- nvinfo : EIATTR_PARAM_CBANK
	.align		4
        /*0064*/ 	.byte	0x04, 0x0a
        /*0066*/ 	.short	(.L_25 - .L_24)
	.align		4
.L_24:
        /*0068*/ 	.word	index@(.nv.constant0._Z18caesarCipherKernelPcS_S_S_)
        /*006c*/ 	.short	0x0380
        /*006e*/ 	.short	0x0020


	//----- nvinfo : EIATTR_SW_WAR
	.align		4
.L_25:
        /*0070*/ 	.byte	0x04, 0x36
        /*0072*/ 	.short	(.L_27 - .L_26)
.L_26:
        /*0074*/ 	.word	0x00000008
.L_27:


//--------------------- .nv.info._Z19fourOperationKernelPiS_iiii --------------------------
	.section	.nv.info._Z19fourOperationKernelPiS_iiii,"",@"SHT_CUDA_INFO"
	.sectionflags	@""
	.align	4


	//----- nvinfo : EIATTR_CUDA_API_VERSION
	.align		4
        /*0000*/ 	.byte	0x04, 0x37
        /*0002*/ 	.short	(.L_29 - .L_28)
.L_28:
        /*0004*/ 	.word	0x00000082


	//----- nvinfo : EIATTR_KPARAM_INFO
	.align		4
.L_29:
        /*0008*/ 	.byte	0x04, 0x17
        /*000a*/ 	.short	(.L_31 - .L_30)
.L_30:
        /*000c*/ 	.word	0x00000000
        /*0010*/ 	.short	0x0005
        /*0012*/ 	.short	0x001c
        /*0014*/ 	.byte	0x00, 0xf0, 0x11, 0x00


	//----- nvinfo : EIATTR_KPARAM_INFO
	.align		4
.L_31:
        /*0018*/ 	.byte	0x04, 0x17
        /*001a*/ 	.short	(.L_33 - .L_32)
.L_32:
        /*001c*/ 	.word	0x00000000
        /*0020*/ 	.short	0x0004
        /*0022*/ 	.short	0x0018
        /*0024*/ 	.byte	0x00, 0xf0, 0x11, 0x00


	//----- nvinfo : EIATTR_KPARAM_INFO
	.align		4
.L_33:
        /*0028*/ 	.byte	0x04, 0x17
        /*002a*/ 	.short	(.L_35 - .L_34)
.L_34:
        /*002c*/ 	.word	0x00000000
        /*0030*/ 	.short	0x0003
        /*0032*/ 	.short	0x0014
        /*0034*/ 	.byte	0x00, 0xf0, 0x11, 0x00


	//----- nvinfo : EIATTR_KPARAM_INFO
	.align		4
.L_35:
        /*0038*/ 	.byte	0x04, 0x17
        /*003a*/ 	.short	(.L_37 - .L_36)
.L_36:
        /*003c*/ 	.word	0x00000000
        /*0040*/ 	.short	0x0002
        /*0042*/ 	.short	0x0010
        /*0044*/ 	.byte	0x00, 0xf0, 0x11, 0x00


	//----- nvinfo : EIATTR_KPARAM_INFO
	.align		4
.L_37:
        /*0048*/ 	.byte	0x04, 0x17
        /*004a*/ 	.short	(.L_39 - .L_38)
.L_38:
        /*004c*/ 	.word	0x00000000
        /*0050*/ 	.short	0x0001
        /*0052*/ 	.short	0x0008
        /*0054*/ 	.byte	0x00, 0xf5, 0x21, 0x00


	//----- nvinfo : EIATTR_KPARAM_INFO
	.align		4
.L_39:
        /*0058*/ 	.byte	0x04, 0x17
        /*005a*/ 	.short	(.L_41 - .L_40)
.L_40:
        /*005c*/ 	.word	0x00000000
        /*0060*/ 	.short	0x0000
        /*0062*/ 	.short	0x0000
        /*0064*/ 	.byte	0x00, 0xf5, 0x21, 0x00


	//----- nvinfo : EIATTR_SPARSE_MMA_MASK
	.align		4
.L_41:
        /*0068*/ 	.byte	0x03, 0x50
        /*006a*/ 	.short	0x0000


	//----- nvinfo : EIATTR_MAXREG_COUNT
	.align		4
        /*006c*/ 	.byte	0x03, 0x1b
        /*006e*/ 	.short	0x00ff


	//----- nvinfo : EIATTR_MERCURY_ISA_VERSION
	.align		4
        /*0070*/ 	.byte	0x03, 0x5f
        /*0072*/ 	.short	0x0101


	//----- nvinfo : EIATTR_VRC_CTA_INIT_COUNT
	.align		4
        /*0074*/ 	.byte	0x02, 0x4a
	.zero		1
	.zero		1


	//----- nvinfo : EIATTR_EXIT_INSTR_OFFSETS
	.align		4
        /*0078*/ 	.byte	0x04, 0x1c
        /*007a*/ 	.short	(.L_43 - .L_42)


	//   ....[0]....
.L_42:
        /*007c*/ 	.word	0x00000250


	//----- nvinfo : EIATTR_CBANK_PARAM_SIZE
	.align		4
.L_43:
        /*0080*/ 	.byte	0x03, 0x19
        /*0082*/ 	.short	0x0020


	//----- nvinfo : EIATTR_PARAM_CBANK
	.align		4
        /*0084*/ 	.byte	0x04, 0x0a
        /*0086*/ 	.short	(.L_45 - .L_44)
	.align		4
.L_44:
        /*0088*/ 	.word	index@(.nv.constant0._Z19fourOperationKernelPiS_iiii)
        /*008c*/ 	.short	0x0380
        /*008e*/ 	.short	0x0020


	//----- nvinfo : EIATTR_SW_WAR
	.align		4
.L_45:
        /*0090*/ 	.byte	0x04, 0x36
        /*0092*/ 	.short	(.L_47 - .L_46)
.L_46:
        /*0094*/ 	.word	0x00000008
.L_47:


//--------------------- .nv.callgraph             --------------------------
	.section	.nv.callgraph,"",@"SHT_CUDA_CALLGRAPH"
	.align	4
	.sectionentsize	8
	.align		4
        /*0000*/ 	.word	0x00000000
	.align		4
        /*0004*/ 	.word	0xffffffff
	.align		4
        /*0008*/ 	.word	0x00000000
	.align		4
        /*000c*/ 	.word	0xfffffffe
	.align		4
        /*0010*/ 	.word	0x00000000
	.align		4
        /*0014*/ 	.word	0xfffffffd
	.align		4
        /*0018*/ 	.word	0x00000000
	.align		4
        /*001c*/ 	.word	0xfffffffc


//--------------------- .text._Z18caesarCipherKernelPcS_S_S_ --------------------------
	.section	.text._Z18caesarCipherKernelPcS_S_S_,"ax",@progbits
	.align	128
        .global         _Z18caesarCipherKernelPcS_S_S_
        .type           _Z18caesarCipherKernelPcS_S_S_,@function
        .size           _Z18caesarCipherKernelPcS_S_S_,(.L_x_2 - _Z18caesarCipherKernelPcS_S_S_)
        .other          _Z18caesarCipherKernelPcS_S_S_,@"STO_CUDA_ENTRY STV_DEFAULT"
_Z18caesarCipherKernelPcS_S_S_:
.text._Z18caesarCipherKernelPcS_S_S_:
[----:B------:R-:W-:Y:S01]  /*0000*/  LDC R1, c[0x0][0x37c] ;  /* 0x0000df00ff017b82 */ /* 0x000fe20000000800 */
[----:B------:R-:W0:Y:S07]  /*0010*/  S2R R3, SR_TID.X ;  /* 0x0000000000037919 */ /* 0x000e2e0000002100 */
[----:B------:R-:W0:Y:S01]  /*0020*/  S2UR UR6, SR_CTAID.X ;  /* 0x00000000000679c3 */ /* 0x000e220000002500 */
[----:B------:R-:W1:Y:S01]  /*0030*/  LDCU.128 UR8, c[0x0][0x380] ;  /* 0x00007000ff0877ac */ /* 0x000e620008000c00 */
[----:B------:R-:W2:Y:S06]  /*0040*/  LDCU.64 UR4, c[0x0][0x358] ;  /* 0x00006b00ff0477ac */ /* 0x000eac0008000a00 */
[----:B------:R-:W0:Y:S02]  /*0050*/  LDC R0, c[0x0][0x360] ;  /* 0x0000d800ff007b82 */ /* 0x000e240000000800 */
[----:B0-----:R-:W-:-:S05]  /*0060*/  IMAD R0, R0, UR6, R3 ;  /* 0x0000000600007c24 */ /* 0x001fca000f8e0203 */
[----:B-1----:R-:W-:Y:S02]  /*0070*/  IADD3 R6, P0, PT, R0, UR10, RZ ;  /* 0x0000000a00067c10 */ /* 0x002fe4000ff1e0ff */
[----:B------:R-:W-:-:S04]  /*0080*/  SHF.R.S32.HI R8, RZ, 0x1f, R0 ;  /* 0x0000001fff087819 */ /* 0x000fc80000011400 */
[----:B------:R-:W-:Y:S02]  /*0090*/  IADD3.X R7, PT, PT, R8, UR11, RZ, P0, !PT ;  /* 0x0000000b08077c10 */ /* 0x000fe400087fe4ff */
[----:B------:R-:W-:-:S03]  /*00a0*/  IADD3 R4, P0, PT, R0, UR8, RZ ;  /* 0x0000000800047c10 */ /* 0x000fc6000ff1e0ff */
[----:B--2---:R-:W2:Y:S01]  /*00b0*/  LDG.E.U8 R6, desc[UR4][R6.64] ;  /* 0x0000000406067981 */ /* 0x004ea2000c1e1100 */
[----:B------:R-:W-:Y:S01]  /*00c0*/  IADD3.X R5, PT, PT, R8, UR9, RZ, P0, !PT ;  /* 0x0000000908057c10 */ /* 0x000fe200087fe4ff */
[----:B------:R-:W0:Y:S04]  /*00d0*/  LDCU.128 UR8, c[0x0][0x390] ;  /* 0x00007200ff0877ac */ /* 0x000e280008000c00 */
[----:B------:R-:W3:Y:S01]  /*00e0*/  LDG.E.S8 R2, desc[UR4][R4.64] ;  /* 0x0000000404027981 */ /* 0x000ee2000c1e1300 */
[----:B--2---:R-:W-:-:S04]  /*00f0*/  PRMT R3, R6, 0x8880, RZ ;  /* 0x0000888006037816 */ /* 0x004fc800000000ff */
[----:B------:R-:W-:Y:S01]  /*0100*/  PRMT R3, R3, 0x7710, RZ ;  /* 0x0000771003037816 */ /* 0x000fe200000000ff */
[----:B---3--:R-:W-:-:S04]  /*0110*/  VIADD R2, R2, 0xffffffe0 ;  /* 0xffffffe002027836 */ /* 0x008fc80000000000 */
[----:B------:R-:W-:Y:S01]  /*0120*/  VIADD R3, R3, 0xffffffe0 ;  /* 0xffffffe003037836 */ /* 0x000fe20000000000 */
[----:B------:R-:W-:-:S04]  /*0130*/  PRMT R9, R2, 0x9910, RZ ;  /* 0x0000991002097816 */ /* 0x000fc800000000ff */
[----:B------:R-:W-:Y:S01]  /*0140*/  PRMT R10, R3, 0x9910, RZ ;  /* 0x00009910030a7816 */ /* 0x000fe200000000ff */
[----:B------:R-:W-:-:S04]  /*0150*/  IMAD R9, R9, -0x5389, RZ ;  /* 0xffffac7709097824 */ /* 0x000fc800078e02ff */
[----:B------:R-:W-:Y:S01]  /*0160*/  IMAD R10, R10, -0x5389, RZ ;  /* 0xffffac770a0a7824 */ /* 0x000fe200078e02ff */
[----:B------:R-:W-:-:S04]  /*0170*/  LEA.HI.SX32 R4, R9, R2, 0x10 ;  /* 0x0000000209047211 */ /* 0x000fc800078f82ff */
[----:B------:R-:W-:Y:S02]  /*0180*/  LEA.HI.SX32 R5, R10, R3, 0x10 ;  /* 0x000000030a057211 */ /* 0x000fe400078f82ff */
[C---:B------:R-:W-:Y:S02]  /*0190*/  PRMT R9, R4.reuse, 0x9910, RZ ;  /* 0x0000991004097816 */ /* 0x040fe400000000ff */
[C---:B------:R-:W-:Y:S02]  /*01a0*/  LOP3.LUT R7, R5.reuse, 0xffff, RZ, 0xc0, !PT ;  /* 0x0000ffff05077812 */ /* 0x040fe400078ec0ff */
[----:B------:R-:W-:Y:S02]  /*01b0*/  PRMT R10, R5, 0x9910, RZ ;  /* 0x00009910050a7816 */ /* 0x000fe400000000ff */
[----:B------:R-:W-:Y:S02]  /*01c0*/  LOP3.LUT R6, R4, 0xffff, RZ, 0xc0, !PT ;  /* 0x0000ffff04067812 */ /* 0x000fe400078ec0ff */
[----:B------:R-:W-:Y:S01]  /*01d0*/  SHF.R.U32.HI R5, RZ, 0xf, R7 ;  /* 0x0000000fff057819 */ /* 0x000fe20000011607 */
[----:B------:R-:W-:Y:S01]  /*01e0*/  IMAD.MOV.U32 R7, RZ, RZ, R9 ;  /* 0x000000ffff077224 */ /* 0x000fe200078e0009 */
[----:B------:R-:W-:-:S02]  /*01f0*/  SHF.R.U32.HI R4, RZ, 0xf, R6 ;  /* 0x0000000fff047819 */ /* 0x000fc40000011606 */
[----:B------:R-:W-:Y:S02]  /*0200*/  LEA.HI.SX32 R5, R10, R5, 0x1a ;  /* 0x000000050a057211 */ /* 0x000fe400078fd2ff */
[----:B------:R-:W-:Y:S02]  /*0210*/  LEA.HI.SX32 R4, R7, R4, 0x1a ;  /* 0x0000000407047211 */ /* 0x000fe400078fd2ff */
[----:B------:R-:W-:Y:S02]  /*0220*/  PRMT R5, R5, 0x9910, RZ ;  /* 0x0000991005057816 */ /* 0x000fe400000000ff */
[----:B------:R-:W-:-:S03]  /*0230*/  PRMT R4, R4, 0x9910, RZ ;  /* 0x0000991004047816 */ /* 0x000fc600000000ff */
[----:B------:R-:W-:Y:S02]  /*0240*/  IMAD R5, R5, 0x5f, RZ ;  /* 0x0000005f05057824 */ /* 0x000fe400078e02ff */
[----:B------:R-:W-:Y:S02]  /*0250*/  IMAD R4, R4, 0x5f, RZ ;  /* 0x0000005f04047824 */ /* 0x000fe400078e02ff */
[----:B------:R-:W-:Y:S02]  /*0260*/  IMAD.MOV R5, RZ, RZ, -R5 ;  /* 0x000000ffff057224 */ /* 0x000fe400078e0a05 */
[----:B------:R-:W-:-:S03]  /*0270*/  IMAD.MOV R7, RZ, RZ, -R4 ;  /* 0x000000ffff077224 */ /* 0x000fc600078e0a04 */
[----:B------:R-:W-:Y:S02]  /*0280*/  PRMT R4, R5, 0x7710, RZ ;  /* 0x0000771005047816 */ /* 0x000fe400000000ff */
[----:B------:R-:W-:-:S03]  /*0290*/  PRMT R7, R7, 0x7710, RZ ;  /* 0x0000771007077816 */ /* 0x000fc600000000ff */
[----:B------:R-:W-:-:S05]  /*02a0*/  IMAD.IADD R3, R3, 0x1, R4 ;  /* 0x0000000103037824 */ /* 0x000fca00078e0204 */
[C---:B------:R-:W-:Y:S02]  /*02b0*/  IADD3 R7, PT, PT, R3.reuse, R2, R7 ;  /* 0x0000000203077210 */ /* 0x040fe40007ffe007 */
[----:B------:R-:W-:Y:S02]  /*02c0*/  PRMT R4, R3, 0x9910, RZ ;  /* 0x0000991003047816 */ /* 0x000fe400000000ff */
[----:B------:R-:W-:-:S05]  /*02d0*/  PRMT R2, R7, 0x9910, RZ ;  /* 0x0000991007027816 */ /* 0x000fca00000000ff */
[----:B------:R-:W-:-:S05]  /*02e0*/  IMAD R2, R2, -0x5389, RZ ;  /* 0xffffac7702027824 */ /* 0x000fca00078e02ff */
[----:B------:R-:W-:-:S04]  /*02f0*/  LEA.HI.SX32 R2, R2, R7, 0x10 ;  /* 0x0000000702027211 */ /* 0x000fc800078f82ff */
[----:B------:R-:W-:-:S04]  /*0300*/  LOP3.LUT R5, R2, 0xffff, RZ, 0xc0, !PT ;  /* 0x0000ffff02057812 */ /* 0x000fc800078ec0ff */
[----:B------:R-:W-:-:S04]  /*0310*/  SHF.R.U32.HI R2, RZ, 0xf, R5 ;  /* 0x0000000fff027819 */ /* 0x000fc80000011605 */
[----:B------:R-:W-:Y:S01]  /*0320*/  LEA.HI R3, R5, R2, RZ, 0x1a ;  /* 0x0000000205037211 */ /* 0x000fe200078fd0ff */
[----:B------:R-:W-:Y:S01]  /*0330*/  IMAD.MOV.U32 R2, RZ, RZ, R4 ;  /* 0x000000ffff027224 */ /* 0x000fe200078e0004 */
[----:B0-----:R-:W-:Y:S02]  /*0340*/  IADD3 R4, P2, PT, R0, UR10, RZ ;  /* 0x0000000a00047c10 */ /* 0x001fe4000ff5e0ff */
[----:B------:R-:W-:Y:S02]  /*0350*/  PRMT R3, R3, 0x9910, RZ ;  /* 0x0000991003037816 */ /* 0x000fe400000000ff */
[----:B------:R-:W-:-:S03]  /*0360*/  IADD3 R6, PT, PT, -R2, 0x5f, RZ ;  /* 0x0000005f02067810 */ /* 0x000fc60007ffe1ff */
[----:B------:R-:W-:Y:S01]  /*0370*/  IMAD R3, R3, 0x5f, RZ ;  /* 0x0000005f03037824 */ /* 0x000fe200078e02ff */
[----:B------:R-:W-:-:S03]  /*0380*/  ISETP.GE.U32.AND P0, PT, R6, 0x5f, PT ;  /* 0x0000005f0600780c */ /* 0x000fc60003f06070 */
[----:B------:R-:W-:Y:S02]  /*0390*/  IMAD.MOV R5, RZ, RZ, -R3 ;  /* 0x000000ffff057224 */ /* 0x000fe400078e0a03 */
[----:B------:R-:W-:Y:S01]  /*03a0*/  IMAD.MOV R3, RZ, RZ, -R2 ;  /* 0x000000ffff037224 */ /* 0x000fe200078e0a02 */
[----:B------:R-:W-:Y:S02]  /*03b0*/  IADD3 R2, P1, PT, R0, UR8, RZ ;  /* 0x0000000800027c10 */ /* 0x000fe4000ff3e0ff */
[----:B------:R-:W-:Y:S02]  /*03c0*/  PRMT R0, R5, 0x7710, RZ ;  /* 0x0000771005007816 */ /* 0x000fe400000000ff */
[C---:B------:R-:W-:Y:S02]  /*03d0*/  IADD3.X R5, PT, PT, R8.reuse, UR11, RZ, P2, !PT ;  /* 0x0000000b08057c10 */ /* 0x040fe400097fe4ff */
[----:B------:R-:W-:Y:S01]  /*03e0*/  IADD3 R7, PT, PT, R7, 0x20, R0 ;  /* 0x0000002007077810 */ /* 0x000fe20007ffe000 */
[----:B------:R-:W-:Y:S01]  /*03f0*/  @P0 IMAD.MOV.U32 R6, RZ, RZ, R3 ;  /* 0x000000ffff060224 */ /* 0x000fe200078e0003 */
[----:B------:R-:W-:-:S03]  /*0400*/  IADD3.X R3, PT, PT, R8, UR9, RZ, P1, !PT ;  /* 0x0000000908037c10 */ /* 0x000fc60008ffe4ff */
[----:B------:R-:W-:Y:S02]  /*0410*/  VIADD R9, R6, 0x20 ;  /* 0x0000002006097836 */ /* 0x000fe40000000000 */
[----:B------:R-:W-:Y:S04]  /*0420*/  STG.E.U8 desc[UR4][R2.64], R7 ;  /* 0x0000000702007986 */ /* 0x000fe8000c101104 */
[----:B------:R-:W-:Y:S01]  /*0430*/  STG.E.U8 desc[UR4][R4.64], R9 ;  /* 0x0000000904007986 */ /* 0x000fe2000c101104 */
[----:B------:R-:W-:Y:S05]  /*0440*/  EXIT ;  /* 0x000000000000794d */ /* 0x000fea0003800000 */
.L_x_0:
[----:B------:R-:W-:-:S00]  /*0450*/  BRA `(.L_x_0) ;  /* 0xfffffffc00fc7947 */ /* 0x000fc0000383ffff */
[----:B------:R-:W-:-:S00]  /*0460*/  NOP ;  /* 0x0000000000007918 */ /* 0x000fc00000000000 */
        /* <DEDUP_REMOVED lines=9> */
.L_x_2:


//--------------------- .text._Z19fourOperationKernelPiS_iiii --------------------------
	.section	.text._Z19fourOperationKernelPiS_iiii,"ax",@progbits
	.align	128
        .global         _Z19fourOperationKernelPiS_iiii
        .type           _Z19fourOperationKernelPiS_iiii,@function
        .size           _Z19fourOperationKernelPiS_iiii,(.L_x_3 - _Z19fourOperationKernelPiS_iiii)
        .other          _Z19fourOperationKernelPiS_iiii,@"STO_CUDA_ENTRY STV_DEFAULT"
_Z19fourOperationKernelPiS_iiii:
.text._Z19fourOperationKernelPiS_iiii:
[----:B------:R-:W-:Y:S01]  /*0000*/  LDC R1, c[0x0][0x37c] ;  /* 0x0000df00ff017b82 */ /* 0x000fe20000000800 */
[----:B------:R-:W0:Y:S07]  /*0010*/  S2R R3, SR_TID.X ;  /* 0x0000000000037919 */ /* 0x000e2e0000002100 */
[----:B------:R-:W0:Y:S01]  /*0020*/  S2UR UR6, SR_CTAID.X ;  /* 0x00000000000679c3 */ /* 0x000e220000002500 */
[----:B------:R-:W1:Y:S07]  /*0030*/  LDCU.64 UR4, c[0x0][0x358] ;  /* 0x00006b00ff0477ac */ /* 0x000e6e0008000a00 */
[----:B------:R-:W0:Y:S08]  /*0040*/  LDC R0, c[0x0][0x360] ;  /* 0x0000d800ff007b82 */ /* 0x000e300000000800 */
[----:B------:R-:W2:Y:S08]  /*0050*/  LDC.64 R4, c[0x0][0x380] ;  /* 0x0000e000ff047b82 */ /* 0x000eb00000000a00 */
[----:B------:R-:W3:Y:S01]  /*0060*/  LDC.64 R10, c[0x0][0x390] ;  /* 0x0000e400ff0a7b82 */ /* 0x000ee20000000a00 */
[----:B0-----:R-:W-:-:S07]  /*0070*/  IMAD R0, R0, UR6, R3 ;  /* 0x0000000600007c24 */ /* 0x001fce000f8e0203 */
[----:B------:R-:W0:Y:S01]  /*0080*/  LDC.64 R2, c[0x0][0x398] ;  /* 0x0000e600ff027b82 */ /* 0x000e220000000a00 */
[----:B--2---:R-:W-:-:S06]  /*0090*/  IMAD.WIDE R4, R0, 0x4, R4 ;  /* 0x0000000400047825 */ /* 0x004fcc00078e0204 */
[----:B-1----:R1:W3:Y:S01]  /*00a0*/  LDG.E R5, desc[UR4][R4.64] ;  /* 0x0000000404057981 */ /* 0x0022e2000c1e1900 */
[----:B0-----:R-:W-:-:S04]  /*00b0*/  IABS R9, R3 ;  /* 0x0000000300097213 */ /* 0x001fc80000000000 */
[----:B------:R-:W0:Y:S08]  /*00c0*/  I2F.RP R8, R9 ;  /* 0x0000000900087306 */ /* 0x000e300000209400 */
[----:B0-----:R-:W0:Y:S02]  /*00d0*/  MUFU.RCP R8, R8 ;  /* 0x0000000800087308 */ /* 0x001e240000001000 */
[----:B0-----:R-:W-:-:S06]  /*00e0*/  IADD3 R7, PT, PT, R8, 0xffffffe, RZ ;  /* 0x0ffffffe08077810 */ /* 0x001fcc0007ffe0ff */
[----:B------:R-:W1:Y:S02]  /*00f0*/  F2I.FTZ.U32.TRUNC.NTZ R7, R7 ;  /* 0x0000000700077305 */ /* 0x000e64000021f000 */
[----:B-1----:R-:W-:Y:S01]  /*0100*/  IADD3 R4, PT, PT, RZ, -R7, RZ ;  /* 0x80000007ff047210 */ /* 0x002fe20007ffe0ff */
[----:B---3--:R-:W-:-:S04]  /*0110*/  IMAD.IADD R6, R5, 0x1, R10 ;  /* 0x0000000105067824 */ /* 0x008fc800078e020a */
[----:B------:R-:W-:Y:S02]  /*0120*/  IMAD R5, R4, R9, RZ ;  /* 0x0000000904057224 */ /* 0x000fe400078e02ff */
[----:B------:R-:W-:Y:S02]  /*0130*/  IMAD R2, R6, R11, -R2 ;  /* 0x0000000b06027224 */ /* 0x000fe400078e0a02 */
[----:B------:R-:W-:-:S03]  /*0140*/  IMAD.MOV.U32 R6, RZ, RZ, RZ ;  /* 0x000000ffff067224 */ /* 0x000fc600078e00ff */
[----:B------:R-:W-:Y:S01]  /*0150*/  IABS R4, R2 ;  /* 0x0000000200047213 */ /* 0x000fe20000000000 */
[----:B------:R-:W-:Y:S01]  /*0160*/  IMAD.HI.U32 R6, R7, R5, R6 ;  /* 0x0000000507067227 */ /* 0x000fe200078e0006 */
[----:B------:R-:W-:-:S05]  /*0170*/  ISETP.GE.AND P2, PT, R2, RZ, PT ;  /* 0x000000ff0200720c */ /* 0x000fca0003f46270 */
[----:B------:R-:W-:-:S05]  /*0180*/  IMAD.HI.U32 R6, R6, R4, RZ ;  /* 0x0000000406067227 */ /* 0x000fca00078e00ff */
[----:B------:R-:W-:-:S05]  /*0190*/  IADD3 R6, PT, PT, -R6, RZ, RZ ;  /* 0x000000ff06067210 */ /* 0x000fca0007ffe1ff */
[C---:B------:R-:W-:Y:S02]  /*01a0*/  IMAD R6, R9.reuse, R6, R4 ;  /* 0x0000000609067224 */ /* 0x040fe400078e0204 */
[----:B------:R-:W0:Y:S03]  /*01b0*/  LDC.64 R4, c[0x0][0x388] ;  /* 0x0000e200ff047b82 */ /* 0x000e260000000a00 */
[----:B------:R-:W-:-:S13]  /*01c0*/  ISETP.GT.U32.AND P0, PT, R9, R6, PT ;  /* 0x000000060900720c */ /* 0x000fda0003f04070 */
[----:B------:R-:W-:Y:S01]  /*01d0*/  @!P0 IMAD.IADD R6, R6, 0x1, -R9 ;  /* 0x0000000106068824 */ /* 0x000fe200078e0a09 */
[----:B------:R-:W-:-:S04]  /*01e0*/  ISETP.NE.AND P0, PT, R3, RZ, PT ;  /* 0x000000ff0300720c */ /* 0x000fc80003f05270 */
[----:B------:R-:W-:Y:S01]  /*01f0*/  ISETP.GT.U32.AND P1, PT, R9, R6, PT ;  /* 0x000000060900720c */ /* 0x000fe20003f24070 */
[----:B0-----:R-:W-:-:S12]  /*0200*/  IMAD.WIDE R4, R0, 0x4, R4 ;  /* 0x0000000400047825 */ /* 0x001fd800078e0204 */
[----:B------:R-:W-:-:S04]  /*0210*/  @!P1 IADD3 R6, PT, PT, R6, -R9, RZ ;  /* 0x8000000906069210 */ /* 0x000fc80007ffe0ff */
[----:B------:R-:W-:Y:S02]  /*0220*/  @!P2 IADD3 R6, PT, PT, -R6, RZ, RZ ;  /* 0x000000ff0606a210 */ /* 0x000fe40007ffe1ff */
[----:B------:R-:W-:-:S05]  /*0230*/  @!P0 LOP3.LUT R6, RZ, R3, RZ, 0x33, !PT ;  /* 0x00000003ff068212 */ /* 0x000fca00078e33ff */
[----:B------:R-:W-:Y:S01]  /*0240*/  STG.E desc[UR4][R4.64], R6 ;  /* 0x0000000604007986 */ /* 0x000fe2000c101904 */
[----:B------:R-:W-:Y:S05]  /*0250*/  EXIT ;  /* 0x000000000000794d */ /* 0x000fea0003800000 */
.L_x_1:
        /* <DEDUP_REMOVED lines=10> */
.L_x_3:


//--------------------- .nv.shared.reserved.0     --------------------------
	.section	.nv.shared.reserved.0,"aw",@nobits
	.weak		__nv_reservedSMEM_offset_0_alias
	.size		__nv_reservedSMEM_offset_0_alias, 0, 64
	.other		__nv_reservedSMEM_offset_0_alias,@"STO_CUDA_RESERVED_SHARED STV_DEFAULT"
__nv_reservedSMEM_offset_0_alias:
	.zero		0
	.zero		64


//--------------------- .nv.constant0._Z18caesarCipherKernelPcS_S_S_ --------------------------
	.section	.nv.constant0._Z18caesarCipherKernelPcS_S_S_,"a",@progbits
	.sectionflags	@""
	.align	4
.nv.constant0._Z18caesarCipherKernelPcS_S_S_:
	.zero		928


//--------------------- .nv.constant0._Z19fourOperationKernelPiS_iiii --------------------------
	.section	.nv.constant0._Z19fourOperationKernelPiS_iiii,"a",@progbits
	.sectionflags	@""
	.align	4
.nv.constant0._Z19fourOperationKernelPiS_iiii:
	.zero		928


//--------------------- SYMBOLS --------------------------

	.type		.nv.reservedSmem.offset0,@object
	.size		.nv.reservedSmem.offset0,0x4
